	.headerflags	@"EF_CUDA_TEXMODE_UNIFIED EF_CUDA_64BIT_ADDRESS EF_CUDA_ACCELERATORS EF_CUDA_SM90 EF_CUDA_VIRTUAL_SM(EF_CUDA_SM90)"
	.elftype	@"ET_EXEC"


//--------------------- .nv.info                  --------------------------
	.section	.nv.info,"",@"SHT_CUDA_INFO"
	.align	4


	//----- nvinfo : EIATTR_REGCOUNT
	.align		4
        /*0000*/ 	.byte	0x04, 0x2f
        /*0002*/ 	.short	(.L_3 - .L_2)
	.align		4
.L_2:
        /*0004*/ 	.word	index@(triton_red_fused_clamp_min_div_linalg_vector_norm_0)
        /*0008*/ 	.word	0x00000016


	//----- nvinfo : EIATTR_MIN_STACK_SIZE
	.align		4
.L_3:
        /*000c*/ 	.byte	0x04, 0x12
        /*000e*/ 	.short	(.L_5 - .L_4)
	.align		4
.L_4:
        /*0010*/ 	.word	index@(triton_red_fused_clamp_min_div_linalg_vector_norm_0)
        /*0014*/ 	.word	0x00000000


	//----- nvinfo : EIATTR_FRAME_SIZE
	.align		4
.L_5:
        /*0018*/ 	.byte	0x04, 0x11
        /*001a*/ 	.short	(.L_7 - .L_6)
	.align		4
.L_6:
        /*001c*/ 	.word	index@(triton_red_fused_clamp_min_div_linalg_vector_norm_0)
        /*0020*/ 	.word	0x00000000


	//----- nvinfo : EIATTR_MIN_STACK_SIZE
	.align		4
.L_7:
        /*0024*/ 	.byte	0x04, 0x12
        /*0026*/ 	.short	(.L_9 - .L_8)
	.align		4
.L_8:
        /*0028*/ 	.word	index@(triton_red_fused_clamp_min_div_linalg_vector_norm_0)
        /*002c*/ 	.word	0x00000000
.L_9:


//--------------------- .nv.info.triton_red_fused_clamp_min_div_linalg_vector_norm_0 --------------------------
	.section	.nv.info.triton_red_fused_clamp_min_div_linalg_vector_norm_0,"",@"SHT_CUDA_INFO"
	.sectionflags	@""
	.align	4


	//----- nvinfo : EIATTR_CUDA_API_VERSION
	.align		4
        /*0000*/ 	.byte	0x04, 0x37
        /*0002*/ 	.short	(.L_11 - .L_10)
.L_10:
        /*0004*/ 	.word	0x0000007c


	//----- nvinfo : EIATTR_KPARAM_INFO
	.align		4
.L_11:
        /*0008*/ 	.byte	0x04, 0x17
        /*000a*/ 	.short	(.L_13 - .L_12)
.L_12:
        /*000c*/ 	.word	0x00000000
        /*0010*/ 	.short	0x0003
        /*0012*/ 	.short	0x0018
        /*0014*/ 	.byte	0x00, 0xf0, 0x11, 0x00


	//----- nvinfo : EIATTR_KPARAM_INFO
	.align		4
.L_13:
        /*0018*/ 	.byte	0x04, 0x17
        /*001a*/ 	.short	(.L_15 - .L_14)
.L_14:
        /*001c*/ 	.word	0x00000000
        /*0020*/ 	.short	0x0002
        /*0022*/ 	.short	0x0010
        /*0024*/ 	.byte	0x00, 0xf4, 0x21, 0x00


	//----- nvinfo : EIATTR_KPARAM_INFO
	.align		4
.L_15:
        /*0028*/ 	.byte	0x04, 0x17
        /*002a*/ 	.short	(.L_17 - .L_16)
.L_16:
        /*002c*/ 	.word	0x00000000
        /*0030*/ 	.short	0x0001
        /*0032*/ 	.short	0x0008
        /*0034*/ 	.byte	0x00, 0xf4, 0x21, 0x00


	//----- nvinfo : EIATTR_KPARAM_INFO
	.align		4
.L_17:
        /*0038*/ 	.byte	0x04, 0x17
        /*003a*/ 	.short	(.L_19 - .L_18)
.L_18:
        /*003c*/ 	.word	0x00000000
        /*0040*/ 	.short	0x0000
        /*0042*/ 	.short	0x0000
        /*0044*/ 	.byte	0x00, 0xf4, 0x21, 0x00


	//----- nvinfo : EIATTR_SPARSE_MMA_MASK
	.align		4
.L_19:
        /*0048*/ 	.byte	0x03, 0x50
        /*004a*/ 	.short	0x0000


	//----- nvinfo : EIATTR_MAXREG_COUNT
	.align		4
        /*004c*/ 	.byte	0x03, 0x1b
        /*004e*/ 	.short	0x0080


	//----- nvinfo : EIATTR_COOP_GROUP_MASK_REGIDS
	.align		4
        /*0050*/ 	.byte	0x04, 0x29
        /*0052*/ 	.short	(.L_21 - .L_20)


	//   ....[0]....
.L_20:
        /*0054*/ 	.word	0xffffffff


	//   ....[1]....
        /*0058*/ 	.word	0xffffffff


	//   ....[2]....
        /*005c*/ 	.word	0xffffffff


	//   ....[3]....
        /*0060*/ 	.word	0xffffffff


	//   ....[4]....
        /*0064*/ 	.word	0xffffffff


	//   ....[5]....
        /*0068*/ 	.word	0xffffffff


	//   ....[6]....
        /*006c*/ 	.word	0xffffffff


	//   ....[7]....
        /*0070*/ 	.word	0xffffffff


	//   ....[8]....
        /*0074*/ 	.word	0xffffffff


	//----- nvinfo : EIATTR_COOP_GROUP_INSTR_OFFSETS
	.align		4
.L_21:
        /*0078*/ 	.byte	0x04, 0x28
        /*007a*/ 	.short	(.L_23 - .L_22)


	//   ....[0]....
.L_22:
        /*007c*/ 	.word	0x00000220


	//   ....[1]....
        /*0080*/ 	.word	0x00000240


	//   ....[2]....
        /*0084*/ 	.word	0x00000260


	//   ....[3]....
        /*0088*/ 	.word	0x00000280


	//   ....[4]....
        /*008c*/ 	.word	0x000002a0


	//   ....[5]....
        /*0090*/ 	.word	0x00000310


	//   ....[6]....
        /*0094*/ 	.word	0x00000330


	//   ....[7]....
        /*0098*/ 	.word	0x00000350


	//   ....[8]....
        /*009c*/ 	.word	0x00000380


	//----- nvinfo : EIATTR_EXIT_INSTR_OFFSETS
	.align		4
.L_23:
        /*00a0*/ 	.byte	0x04, 0x1c
        /*00a2*/ 	.short	(.L_25 - .L_24)


	//   ....[0]....
.L_24:
        /*00a4*/ 	.word	0x00000710


	//   ....[1]....
        /*00a8*/ 	.word	0x00000730


	//----- nvinfo : EIATTR_REQNTID
	.align		4
.L_25:
        /*00ac*/ 	.byte	0x04, 0x10
        /*00ae*/ 	.short	(.L_27 - .L_26)
.L_26:
        /*00b0*/ 	.word	0x00000200
        /*00b4*/ 	.word	0x00000001
        /*00b8*/ 	.word	0x00000001


	//----- nvinfo : EIATTR_CRS_STACK_SIZE
	.align		4
.L_27:
        /*00bc*/ 	.byte	0x04, 0x1e
        /*00be*/ 	.short	(.L_29 - .L_28)
.L_28:
        /*00c0*/ 	.word	0x00000000


	//----- nvinfo : EIATTR_CBANK_PARAM_SIZE
	.align		4
.L_29:
        /*00c4*/ 	.byte	0x03, 0x19
        /*00c6*/ 	.short	0x001c


	//----- nvinfo : EIATTR_PARAM_CBANK
	.align		4
        /*00c8*/ 	.byte	0x04, 0x0a
        /*00ca*/ 	.short	(.L_31 - .L_30)
	.align		4
.L_30:
        /*00cc*/ 	.word	index@(.nv.constant0.triton_red_fused_clamp_min_div_linalg_vector_norm_0)
        /*00d0*/ 	.short	0x0210
        /*00d2*/ 	.short	0x001c


	//----- nvinfo : EIATTR_SW_WAR
	.align		4
.L_31:
        /*00d4*/ 	.byte	0x04, 0x36
        /*00d6*/ 	.short	(.L_33 - .L_32)
.L_32:
        /*00d8*/ 	.word	0x00000008
.L_33:


//--------------------- .nv.callgraph             --------------------------
	.section	.nv.callgraph,"",@"SHT_CUDA_CALLGRAPH"
	.align	4
	.sectionentsize	8
	.align		4
        /*0000*/ 	.word	0x00000000
	.align		4
        /*0004*/ 	.word	0xffffffff
	.align		4
        /*0008*/ 	.word	0x00000000
	.align		4
        /*000c*/ 	.word	0xfffffffe
	.align		4
        /*0010*/ 	.word	0x00000000
	.align		4
        /*0014*/ 	.word	0xfffffffd
	.align		4
        /*0018*/ 	.word	0x00000000
	.align		4
        /*001c*/ 	.word	0xfffffffc


//--------------------- .nv.constant4             --------------------------
	.section	.nv.constant4,"a",@progbits
	.align	8
	.align		8
.nv.constant4:
        /*0000*/ 	.dword	_$_str
	.align		8
        /*0008*/ 	.dword	_$_str_$_2


//--------------------- .text.triton_red_fused_clamp_min_div_linalg_vector_norm_0 --------------------------
	.section	.text.triton_red_fused_clamp_min_div_linalg_vector_norm_0,"ax",@progbits
	.sectionflags	@"SHF_BARRIERS=1"
	.align	128
        .global         triton_red_fused_clamp_min_div_linalg_vector_norm_0
        .type           triton_red_fused_clamp_min_div_linalg_vector_norm_0,@function
        .size           triton_red_fused_clamp_min_div_linalg_vector_norm_0,(.L_x_3 - triton_red_fused_clamp_min_div_linalg_vector_norm_0)
        .other          triton_red_fused_clamp_min_div_linalg_vector_norm_0,@"STO_CUDA_ENTRY STV_DEFAULT"
triton_red_fused_clamp_min_div_linalg_vector_norm_0:
.text.triton_red_fused_clamp_min_div_linalg_vector_norm_0:
[----:B------:R-:W0:Y:S02]  /*0000*/  LDC R1, c[0x0][0x28] ;  /* 0x00000a00ff017b82 */ /* 0x000e240000000800 */
[----:B------:R-:W1:Y:S01]  /*0010*/  S2R R15, SR_TID.X ;  /* 0x00000000000f7919 */ /* 0x000e620000002100 */
[----:B------:R-:W2:Y:S01]  /*0020*/  LDC.64 R2, c[0x0][0x218] ;  /* 0x00008600ff027b82 */ /* 0x000ea20000000a00 */
[----:B------:R-:W-:Y:S01]  /*0030*/  CS2R R6, SRZ ;  /* 0x0000000000067805 */ /* 0x000fe2000001ff00 */
[----:B------:R-:W-:Y:S01]  /*0040*/  ULDC.64 UR6, c[0x0][0x208] ;  /* 0x0000820000067ab9 */ /* 0x000fe20000000a00 */
[----:B-1----:R-:W-:-:S04]  /*0050*/  SHF.L.U32 R12, R15, 0x2, RZ ;  /* 0x000000020f0c7819 */ /* 0x002fc800000006ff */
[----:B------:R-:W-:-:S04]  /*0060*/  LOP3.LUT R0, R12, 0x7fc, RZ, 0xc0, !PT ;  /* 0x000007fc0c007812 */ /* 0x000fc800078ec0ff */
[C---:B------:R-:W-:Y:S01]  /*0070*/  LOP3.LUT R4, R0.reuse, 0x800, RZ, 0xfc, !PT ;  /* 0x0000080000047812 */ /* 0x040fe200078efcff */
[----:B--2---:R-:W-:-:S03]  /*0080*/  IMAD.WIDE.U32 R2, R0, 0x4, R2 ;  /* 0x0000000400027825 */ /* 0x004fc600078e0002 */
[----:B------:R-:W-:Y:S02]  /*0090*/  ISETP.GE.U32.AND P0, PT, R4, 0xc00, PT ;  /* 0x00000c000400780c */ /* 0x000fe40003f06070 */
[----:B------:R-:W-:Y:S01]  /*00a0*/  CS2R R4, SRZ ;  /* 0x0000000000047805 */ /* 0x000fe2000001ff00 */
[----:B------:R-:W2:Y:S01]  /*00b0*/  LDG.E.EL.128 R8, desc[UR6][R2.64] ;  /* 0x0000000602087981 */ /* 0x000ea2000c2e1d00 */
[----:B------:R-:W-:-:S13]  /*00c0*/  ISETP.GE.U32.AND.EX P0, PT, RZ, RZ, PT, P0 ;  /* 0x000000ffff00720c */ /* 0x000fda0003f06100 */
[----:B------:R-:W3:Y:S01]  /*00d0*/  @!P0 LDG.E.EL.128 R4, desc[UR6][R2.64+0x2000] ;  /* 0x0020000602048981 */ /* 0x000ee2000c2e1d00 */
[----:B------:R-:W1:Y:S01]  /*00e0*/  S2UR UR5, SR_CgaCtaId ;  /* 0x00000000000579c3 */ /* 0x000e620000008800 */
[C---:B------:R-:W-:Y:S01]  /*00f0*/  LOP3.LUT P1, RZ, R15.reuse, 0x1f, RZ, 0xc0, !PT ;  /* 0x0000001f0fff7812 */ /* 0x040fe2000782c0ff */
[----:B------:R-:W-:Y:S01]  /*0100*/  UMOV UR4, 0x400 ;  /* 0x0000040000047882 */ /* 0x000fe20000000000 */
[----:B------:R-:W-:Y:S01]  /*0110*/  ISETP.GE.AND P2, PT, R15, 0x10, PT ;  /* 0x000000100f00780c */ /* 0x000fe20003f46270 */
[----:B-1----:R-:W-:Y:S01]  /*0120*/  UPRMT UR4, UR5, 0x654, UR4 ;  /* 0x0000065405047896 */ /* 0x002fe20008000004 */
[----:B--2---:R-:W-:Y:S01]  /*0130*/  FMUL R14, R9, R9 ;  /* 0x00000009090e7220 */ /* 0x004fe20000400000 */
[----:B------:R-:W-:Y:S01]  /*0140*/  FMUL R9, R8, R8 ;  /* 0x0000000808097220 */ /* 0x000fe20000400000 */
[----:B------:R-:W-:Y:S01]  /*0150*/  FMUL R10, R10, R10 ;  /* 0x0000000a0a0a7220 */ /* 0x000fe20000400000 */
[----:B------:R-:W-:Y:S01]  /*0160*/  FMUL R11, R11, R11 ;  /* 0x0000000b0b0b7220 */ /* 0x000fe20000400000 */
[----:B---3--:R-:W-:-:S02]  /*0170*/  SEL R5, R5, RZ, !P0 ;  /* 0x000000ff05057207 */ /* 0x008fc40004000000 */
[----:B------:R-:W-:-:S03]  /*0180*/  SEL R4, R4, RZ, !P0 ;  /* 0x000000ff04047207 */ /* 0x000fc60004000000 */
[----:B------:R-:W-:Y:S01]  /*0190*/  @!P0 FFMA R14, R5, R5, R14 ;  /* 0x00000005050e8223 */ /* 0x000fe2000000000e */
[----:B------:R-:W-:Y:S01]  /*01a0*/  SEL R5, R6, RZ, !P0 ;  /* 0x000000ff06057207 */ /* 0x000fe20004000000 */
[----:B------:R-:W-:Y:S01]  /*01b0*/  @!P0 FFMA R9, R4, R4, R9 ;  /* 0x0000000404098223 */ /* 0x000fe20000000009 */
[----:B------:R-:W-:-:S03]  /*01c0*/  SEL R4, R7, RZ, !P0 ;  /* 0x000000ff07047207 */ /* 0x000fc60004000000 */
[----:B------:R-:W-:Y:S01]  /*01d0*/  @!P0 FFMA R10, R5, R5, R10 ;  /* 0x00000005050a8223 */ /* 0x000fe2000000000a */
[----:B------:R-:W-:Y:S01]  /*01e0*/  FADD R9, R14, R9 ;  /* 0x000000090e097221 */ /* 0x000fe20000000000 */
[----:B------:R-:W-:-:S03]  /*01f0*/  @!P0 FFMA R11, R4, R4, R11 ;  /* 0x00000004040b8223 */ /* 0x000fc6000000000b */
[----:B------:R-:W-:-:S04]  /*0200*/  FADD R10, R10, R9 ;  /* 0x000000090a0a7221 */ /* 0x000fc80000000000 */
[----:B------:R-:W-:-:S05]  /*0210*/  FADD R10, R11, R10 ;  /* 0x0000000a0b0a7221 */ /* 0x000fca0000000000 */
[----:B------:R-:W1:Y:S02]  /*0220*/  SHFL.BFLY PT, R5, R10, 0x10, 0x1f ;  /* 0x0e001f000a057f89 */ /* 0x000e6400000e0000 */
[----:B-1----:R-:W-:-:S05]  /*0230*/  FADD R5, R10, R5 ;  /* 0x000000050a057221 */ /* 0x002fca0000000000 */
[----:B------:R-:W1:Y:S02]  /*0240*/  SHFL.BFLY PT, R4, R5, 0x8, 0x1f ;  /* 0x0d001f0005047f89 */ /* 0x000e6400000e0000 */
[----:B-1----:R-:W-:-:S05]  /*0250*/  FADD R4, R5, R4 ;  /* 0x0000000405047221 */ /* 0x002fca0000000000 */
[----:B------:R-:W1:Y:S02]  /*0260*/  SHFL.BFLY PT, R7, R4, 0x4, 0x1f ;  /* 0x0c801f0004077f89 */ /* 0x000e6400000e0000 */
[----:B-1----:R-:W-:-:S05]  /*0270*/  FADD R7, R4, R7 ;  /* 0x0000000704077221 */ /* 0x002fca0000000000 */
[----:B------:R-:W1:Y:S02]  /*0280*/  SHFL.BFLY PT, R6, R7, 0x2, 0x1f ;  /* 0x0c401f0007067f89 */ /* 0x000e6400000e0000 */
[----:B-1----:R-:W-:-:S05]  /*0290*/  FADD R6, R7, R6 ;  /* 0x0000000607067221 */ /* 0x002fca0000000000 */
[----:B------:R-:W1:Y:S01]  /*02a0*/  SHFL.BFLY PT, R9, R6, 0x1, 0x1f ;  /* 0x0c201f0006097f89 */ /* 0x000e6200000e0000 */
[----:B------:R-:W-:-:S04]  /*02b0*/  SHF.R.U32.HI R5, RZ, 0x3, R15 ;  /* 0x00000003ff057819 */ /* 0x000fc8000001160f */
[----:B------:R-:W-:Y:S01]  /*02c0*/  LOP3.LUT R5, R5, 0x3c, RZ, 0xc0, !PT ;  /* 0x0000003c05057812 */ /* 0x000fe200078ec0ff */
[----:B-1----:R-:W-:-:S05]  /*02d0*/  FADD R8, R6, R9 ;  /* 0x0000000906087221 */ /* 0x002fca0000000000 */
[----:B------:R-:W-:Y:S01]  /*02e0*/  @!P1 STS [R5+UR4], R8 ;  /* 0x0000000805009988 */ /* 0x000fe20008000804 */
[----:B------:R-:W-:Y:S06]  /*02f0*/  BAR.SYNC.DEFER_BLOCKING 0x0 ;  /* 0x0000000000007b1d */ /* 0x000fec0000010000 */
[----:B------:R-:W1:Y:S04]  /*0300*/  @!P2 LDS R13, [R12+UR4] ;  /* 0x000000040c0da984 */ /* 0x000e680008000800 */
[----:B-1----:R-:W1:Y:S02]  /*0310*/  SHFL.BFLY PT, R4, R13, 0x8, 0x1f ;  /* 0x0d001f000d047f89 */ /* 0x002e6400000e0000 */
[----:B-1----:R-:W-:-:S05]  /*0320*/  FADD R4, R13, R4 ;  /* 0x000000040d047221 */ /* 0x002fca0000000000 */
[----:B------:R-:W1:Y:S02]  /*0330*/  SHFL.BFLY PT, R7, R4, 0x4, 0x1f ;  /* 0x0c801f0004077f89 */ /* 0x000e6400000e0000 */
[----:B-1----:R-:W-:-:S05]  /*0340*/  FADD R7, R4, R7 ;  /* 0x0000000704077221 */ /* 0x002fca0000000000 */
[----:B------:R-:W1:Y:S01]  /*0350*/  SHFL.BFLY PT, R6, R7, 0x2, 0x1f ;  /* 0x0c401f0007067f89 */ /* 0x000e6200000e0000 */
[----:B------:R-:W-:Y:S01]  /*0360*/  LOP3.LUT P1, RZ, R15, 0xf, RZ, 0xc0, !PT ;  /* 0x0000000f0fff7812 */ /* 0x000fe2000782c0ff */
[----:B-1----:R-:W-:-:S05]  /*0370*/  FADD R6, R7, R6 ;  /* 0x0000000607067221 */ /* 0x002fca0000000000 */
[----:B------:R-:W1:Y:S01]  /*0380*/  SHFL.BFLY PT, R9, R6, 0x1, 0x1f ;  /* 0x0c201f0006097f89 */ /* 0x000e6200000e0000 */
[----:B------:R-:W-:Y:S01]  /*0390*/  ISETP.LT.AND P1, PT, R15, 0x10, !P1 ;  /* 0x000000100f00780c */ /* 0x000fe20004f21270 */
[----:B-1----:R-:W-:-:S12]  /*03a0*/  FADD R11, R6, R9 ;  /* 0x00000009060b7221 */ /* 0x002fd80000000000 */
[----:B------:R1:W-:Y:S01]  /*03b0*/  @P1 STS [R12+UR4], R11 ;  /* 0x0000000b0c001988 */ /* 0x0003e20008000804 */
[----:B------:R-:W-:Y:S01]  /*03c0*/  BAR.SYNC.DEFER_BLOCKING 0x0 ;  /* 0x0000000000007b1d */ /* 0x000fe20000010000 */
[----:B------:R-:W-:-:S07]  /*03d0*/  LOP3.LUT P1, RZ, R15, 0x1ff, RZ, 0xc0, !PT ;  /* 0x000001ff0fff7812 */ /* 0x000fce000782c0ff */
[----:B-1----:R-:W1:Y:S01]  /*03e0*/  LDC.64 R10, c[0x0][0x220] ;  /* 0x00008800ff0a7b82 */ /* 0x002e620000000a00 */
[----:B------:R-:W2:Y:S07]  /*03f0*/  LDS R13, [UR4] ;  /* 0x00000004ff0d7984 */ /* 0x000eae0008000800 */
[----:B------:R-:W3:Y:S01]  /*0400*/  @!P1 LDC.64 R8, c[0x0][0x210] ;  /* 0x00008400ff089b82 */ /* 0x000ee20000000a00 */
[----:B--2---:R-:W3:Y:S07]  /*0410*/  MUFU.SQRT R15, R13 ;  /* 0x0000000d000f7308 */ /* 0x004eee0000002000 */
[----:B------:R-:W-:Y:S06]  /*0420*/  BAR.SYNC.DEFER_BLOCKING 0x0 ;  /* 0x0000000000007b1d */ /* 0x000fec0000010000 */
[----:B---3--:R2:W-:Y:S04]  /*0430*/  @!P1 STG.E desc[UR6][R8.64], R15 ;  /* 0x0000000f08009986 */ /* 0x0085e8000c101906 */
[----:B------:R-:W3:Y:S01]  /*0440*/  LDG.E.EF.128 R4, desc[UR6][R2.64] ;  /* 0x0000000602047981 */ /* 0x000ee2000c0e1d00 */
[----:B------:R-:W-:-:S02]  /*0450*/  FSETP.GT.AND P1, PT, R15, 9.9999999600419720025e-13, PT ;  /* 0x2b8cbccc0f00780b */ /* 0x000fc40003f24000 */
[----:B------:R-:W-:-:S11]  /*0460*/  FSETP.NAN.AND P2, PT, R15, R15, PT ;  /* 0x0000000f0f00720b */ /* 0x000fd60003f48000 */
[----:B--2---:R-:W-:-:S04]  /*0470*/  @!P1 FSEL R15, R15, 9.9999999600419720025e-13, P2 ;  /* 0x2b8cbccc0f0f9808 */ /* 0x004fc80001000000 */
[C---:B------:R-:W-:Y:S02]  /*0480*/  FSETP.GT.AND P1, PT, R15.reuse, 8.50705917302346158658e+37, PT ;  /* 0x7e8000000f00780b */ /* 0x040fe40003f24000 */
[----:B------:R-:W-:-:S11]  /*0490*/  FSETP.GEU.AND P2, PT, R15, 1.175494350822287508e-38, PT ;  /* 0x008000000f00780b */ /* 0x000fd60003f4e000 */
[----:B------:R-:W-:-:S04]  /*04a0*/  @P1 FMUL R15, R15, 0.25 ;  /* 0x3e8000000f0f1820 */ /* 0x000fc80000400000 */
[----:B------:R-:W-:-:S04]  /*04b0*/  @!P2 FMUL R15, R15, 16777216 ;  /* 0x4b8000000f0fa820 */ /* 0x000fc80000400000 */
[----:B------:R-:W2:Y:S01]  /*04c0*/  MUFU.RCP R12, R15 ;  /* 0x0000000f000c7308 */ /* 0x000ea20000001000 */
[----:B-1----:R-:W-:Y:S01]  /*04d0*/  IMAD.WIDE.U32 R8, R0, 0x4, R10 ;  /* 0x0000000400087825 */ /* 0x002fe200078e000a */
[----:B------:R-:W-:Y:S03]  /*04e0*/  BSSY B0, `(.L_x_0) ;  /* 0x0000012000007945 */ /* 0x000fe60003800000 */
[----:B---3--:R-:W-:Y:S01]  /*04f0*/  @P1 FMUL R4, R4, 0.25 ;  /* 0x3e80000004041820 */ /* 0x008fe20000400000 */
[----:B------:R-:W-:Y:S01]  /*0500*/  @P1 FMUL R5, R5, 0.25 ;  /* 0x3e80000005051820 */ /* 0x000fe20000400000 */
[----:B------:R-:W-:Y:S01]  /*0510*/  @P1 FMUL R6, R6, 0.25 ;  /* 0x3e80000006061820 */ /* 0x000fe20000400000 */
[----:B------:R-:W-:Y:S01]  /*0520*/  @P1 FMUL R7, R7, 0.25 ;  /* 0x3e80000007071820 */ /* 0x000fe20000400000 */
[----:B------:R-:W-:Y:S01]  /*0530*/  @!P2 FMUL R4, R4, 16777216 ;  /* 0x4b8000000404a820 */ /* 0x000fe20000400000 */
[----:B------:R-:W-:Y:S01]  /*0540*/  @!P2 FMUL R5, R5, 16777216 ;  /* 0x4b8000000505a820 */ /* 0x000fe20000400000 */
[----:B------:R-:W-:Y:S01]  /*0550*/  @!P2 FMUL R6, R6, 16777216 ;  /* 0x4b8000000606a820 */ /* 0x000fe20000400000 */
[----:B------:R-:W-:Y:S01]  /*0560*/  @!P2 FMUL R7, R7, 16777216 ;  /* 0x4b8000000707a820 */ /* 0x000fe20000400000 */
[C---:B--2---:R-:W-:Y:S01]  /*0570*/  FMUL R16, R12.reuse, R4 ;  /* 0x000000040c107220 */ /* 0x044fe20000400000 */
[C---:B------:R-:W-:Y:S01]  /*0580*/  FMUL R17, R12.reuse, R5 ;  /* 0x000000050c117220 */ /* 0x040fe20000400000 */
[C---:B------:R-:W-:Y:S01]  /*0590*/  FMUL R18, R12.reuse, R6 ;  /* 0x000000060c127220 */ /* 0x040fe20000400000 */
[----:B------:R-:W-:-:S05]  /*05a0*/  FMUL R19, R12, R7 ;  /* 0x000000070c137220 */ /* 0x000fca0000400000 */
[----:B------:R1:W-:Y:S01]  /*05b0*/  STG.E.128 desc[UR6][R8.64], R16 ;  /* 0x0000001008007986 */ /* 0x0003e2000c101d06 */
[----:B------:R-:W-:Y:S02]  /*05c0*/  CS2R R4, SRZ ;  /* 0x0000000000047805 */ /* 0x000fe4000001ff00 */
[----:B------:R-:W-:Y:S01]  /*05d0*/  CS2R R6, SRZ ;  /* 0x0000000000067805 */ /* 0x000fe2000001ff00 */
[----:B------:R-:W-:Y:S06]  /*05e0*/  @P0 BRA `(.L_x_1) ;  /* 0x0000000000040947 */ /* 0x000fec0003800000 */
[----:B------:R2:W5:Y:S02]  /*05f0*/  LDG.E.EF.128 R4, desc[UR6][R2.64+0x2000] ;  /* 0x0020000602047981 */ /* 0x000564000c0e1d00 */
.L_x_1:
[----:B------:R-:W-:Y:S05]  /*0600*/  BSYNC B0 ;  /* 0x0000000000007941 */ /* 0x000fea0003800000 */
.L_x_0:
[----:B--2--5:R-:W-:Y:S02]  /*0610*/  SEL R3, R4, RZ, !P0 ;  /* 0x000000ff04037207 */ /* 0x024fe40004000000 */
[----:B------:R-:W-:Y:S02]  /*0620*/  SEL R5, R5, RZ, !P0 ;  /* 0x000000ff05057207 */ /* 0x000fe40004000000 */
[----:B------:R-:W-:Y:S01]  /*0630*/  SEL R11, R6, RZ, !P0 ;  /* 0x000000ff060b7207 */ /* 0x000fe20004000000 */
[----:B------:R-:W-:Y:S01]  /*0640*/  @P1 FMUL R3, R3, 0.25 ;  /* 0x3e80000003031820 */ /* 0x000fe20000400000 */
[----:B------:R-:W-:Y:S01]  /*0650*/  SEL R7, R7, RZ, !P0 ;  /* 0x000000ff07077207 */ /* 0x000fe20004000000 */
[----:B------:R-:W-:Y:S02]  /*0660*/  @P1 FMUL R5, R5, 0.25 ;  /* 0x3e80000005051820 */ /* 0x000fe40000400000 */
[----:B------:R-:W-:Y:S01]  /*0670*/  @P1 FMUL R11, R11, 0.25 ;  /* 0x3e8000000b0b1820 */ /* 0x000fe20000400000 */
[----:B------:R-:W-:Y:S01]  /*0680*/  @!P2 FMUL R3, R3, 16777216 ;  /* 0x4b8000000303a820 */ /* 0x000fe20000400000 */
[----:B------:R-:W-:Y:S01]  /*0690*/  @P1 FMUL R7, R7, 0.25 ;  /* 0x3e80000007071820 */ /* 0x000fe20000400000 */
[----:B------:R-:W-:Y:S01]  /*06a0*/  @!P2 FMUL R5, R5, 16777216 ;  /* 0x4b8000000505a820 */ /* 0x000fe20000400000 */
[----:B------:R-:W-:Y:S01]  /*06b0*/  @!P2 FMUL R11, R11, 16777216 ;  /* 0x4b8000000b0ba820 */ /* 0x000fe20000400000 */
[C---:B------:R-:W-:Y:S01]  /*06c0*/  FMUL R4, R12.reuse, R3 ;  /* 0x000000030c047220 */ /* 0x040fe20000400000 */
[----:B------:R-:W-:Y:S01]  /*06d0*/  @!P2 FMUL R7, R7, 16777216 ;  /* 0x4b8000000707a820 */ /* 0x000fe20000400000 */
[C---:B------:R-:W-:Y:S01]  /*06e0*/  FMUL R5, R12.reuse, R5 ;  /* 0x000000050c057220 */ /* 0x040fe20000400000 */
[----:B------:R-:W-:-:S02]  /*06f0*/  FMUL R6, R12, R11 ;  /* 0x0000000b0c067220 */ /* 0x000fc40000400000 */
[----:B------:R-:W-:Y:S01]  /*0700*/  FMUL R7, R12, R7 ;  /* 0x000000070c077220 */ /* 0x000fe20000400000 */
[----:B------:R-:W-:Y:S06]  /*0710*/  @P0 EXIT ;  /* 0x000000000000094d */ /* 0x000fec0003800000 */
[----:B------:R-:W-:Y:S01]  /*0720*/  STG.E.128 desc[UR6][R8.64+0x2000], R4 ;  /* 0x0020000408007986 */ /* 0x000fe2000c101d06 */
[----:B------:R-:W-:Y:S05]  /*0730*/  EXIT ;  /* 0x000000000000794d */ /* 0x000fea0003800000 */
.L_x_2:
[----:B------:R-:W-:-:S00]  /*0740*/  BRA `(.L_x_2) ;  /* 0xfffffffc00fc7947 */ /* 0x000fc0000383ffff */
[----:B------:R-:W-:-:S00]  /*0750*/  NOP ;  /* 0x0000000000007918 */ /* 0x000fc00000000000 */
        /* <DEDUP_REMOVED lines=10> */
.L_x_3:


//--------------------- .nv.global.init           --------------------------
	.section	.nv.global.init,"aw",@progbits
.nv.global.init:
	.type		_$_str,@object
	.size		_$_str,(_$_str_$_2 - _$_str)
_$_str:
        /*0000*/ 	.byte	0x5f, 0x5f, 0x43, 0x55, 0x44, 0x41, 0x5f, 0x46, 0x54, 0x5a, 0x00
	.type		_$_str_$_2,@object
	.size		_$_str_$_2,(.L_1 - _$_str_$_2)
_$_str_$_2:
        /*000b*/ 	.byte	0x5f, 0x5f, 0x43, 0x55, 0x44, 0x41, 0x5f, 0x50, 0x52, 0x45, 0x43, 0x5f, 0x53, 0x51, 0x52, 0x54
        /*001b*/ 	.byte	0x00
.L_1:


//--------------------- .nv.shared.triton_red_fused_clamp_min_div_linalg_vector_norm_0 --------------------------
	.section	.nv.shared.triton_red_fused_clamp_min_div_linalg_vector_norm_0,"aw",@nobits
	.sectionflags	@""
	.align	16
	.zero		1024


//--------------------- .nv.constant0.triton_red_fused_clamp_min_div_linalg_vector_norm_0 --------------------------
	.section	.nv.constant0.triton_red_fused_clamp_min_div_linalg_vector_norm_0,"a",@progbits
	.sectionflags	@""
	.align	4
.nv.constant0.triton_red_fused_clamp_min_div_linalg_vector_norm_0:
	.zero		556
